//
// Generated by NVIDIA NVVM Compiler
//
// Compiler Build ID: CL-36424714
// Cuda compilation tools, release 13.0, V13.0.88
// Based on NVVM 20.0.0
//

.version 9.0
.target sm_100
.address_size 64

	// .globl	_Z13gather_kernelIfEvPKT_PKmPS0_iiiii

.visible .entry _Z13gather_kernelIfEvPKT_PKmPS0_iiiii(
	.param .u64 .ptr .align 1 _Z13gather_kernelIfEvPKT_PKmPS0_iiiii_param_0,
	.param .u64 .ptr .align 1 _Z13gather_kernelIfEvPKT_PKmPS0_iiiii_param_1,
	.param .u64 .ptr .align 1 _Z13gather_kernelIfEvPKT_PKmPS0_iiiii_param_2,
	.param .u32 _Z13gather_kernelIfEvPKT_PKmPS0_iiiii_param_3,
	.param .u32 _Z13gather_kernelIfEvPKT_PKmPS0_iiiii_param_4,
	.param .u32 _Z13gather_kernelIfEvPKT_PKmPS0_iiiii_param_5,
	.param .u32 _Z13gather_kernelIfEvPKT_PKmPS0_iiiii_param_6,
	.param .u32 _Z13gather_kernelIfEvPKT_PKmPS0_iiiii_param_7
)
{
	.reg .pred 	%p<15>;
	.reg .b32 	%r<51>;
	.reg .b32 	%f<32>;
	.reg .b64 	%rd<26>;

	ld.param.u64 	%rd8, [_Z13gather_kernelIfEvPKT_PKmPS0_iiiii_param_0];
	ld.param.u64 	%rd7, [_Z13gather_kernelIfEvPKT_PKmPS0_iiiii_param_1];
	ld.param.u64 	%rd9, [_Z13gather_kernelIfEvPKT_PKmPS0_iiiii_param_2];
	ld.param.u32 	%r28, [_Z13gather_kernelIfEvPKT_PKmPS0_iiiii_param_3];
	ld.param.u32 	%r24, [_Z13gather_kernelIfEvPKT_PKmPS0_iiiii_param_4];
	ld.param.u32 	%r25, [_Z13gather_kernelIfEvPKT_PKmPS0_iiiii_param_5];
	ld.param.u32 	%r26, [_Z13gather_kernelIfEvPKT_PKmPS0_iiiii_param_6];
	ld.param.u32 	%r27, [_Z13gather_kernelIfEvPKT_PKmPS0_iiiii_param_7];
	cvta.to.global.u64 	%rd1, %rd9;
	cvta.to.global.u64 	%rd2, %rd8;
	mov.u32 	%r29, %ctaid.x;
	mov.u32 	%r30, %ntid.x;
	mov.u32 	%r31, %tid.x;
	mad.lo.s32 	%r1, %r29, %r30, %r31;
	setp.ge.s32 	%p1, %r1, %r28;
	setp.lt.s32 	%p2, %r26, 1;
	or.pred  	%p3, %p1, %p2;
	@%p3 bra 	$L__BB0_17;
	cvta.to.global.u64 	%rd10, %rd7;
	mul.wide.s32 	%rd11, %r1, 8;
	add.s64 	%rd3, %rd10, %rd11;
	setp.lt.s32 	%p4, %r27, 1;
	@%p4 bra 	$L__BB0_17;
	and.b32  	%r2, %r27, 15;
	and.b32  	%r3, %r27, 7;
	and.b32  	%r4, %r27, 2147483632;
	and.b32  	%r5, %r27, 3;
	neg.s32 	%r6, %r4;
	add.s64 	%rd4, %rd1, 32;
	div.s32 	%r7, %r24, %r26;
	mul.lo.s32 	%r8, %r27, %r1;
	mov.b32 	%r44, 0;
$L__BB0_3:
	setp.lt.u32 	%p5, %r27, 16;
	mad.lo.s32 	%r10, %r7, %r44, %r8;
	ld.global.u32 	%r34, [%rd3];
	mad.lo.s32 	%r35, %r44, %r25, %r34;
	mul.lo.s32 	%r11, %r35, %r27;
	mov.b32 	%r49, 0;
	@%p5 bra 	$L__BB0_6;
	mov.u32 	%r45, %r10;
	mov.u32 	%r46, %r11;
	mov.u32 	%r47, %r6;
$L__BB0_5:
	.pragma "nounroll";
	mul.wide.s32 	%rd12, %r46, 4;
	add.s64 	%rd13, %rd2, %rd12;
	mul.wide.s32 	%rd14, %r45, 4;
	add.s64 	%rd15, %rd4, %rd14;
	ld.global.f32 	%f1, [%rd13];
	st.global.f32 	[%rd15+-32], %f1;
	ld.global.f32 	%f2, [%rd13+4];
	st.global.f32 	[%rd15+-28], %f2;
	ld.global.f32 	%f3, [%rd13+8];
	st.global.f32 	[%rd15+-24], %f3;
	ld.global.f32 	%f4, [%rd13+12];
	st.global.f32 	[%rd15+-20], %f4;
	ld.global.f32 	%f5, [%rd13+16];
	st.global.f32 	[%rd15+-16], %f5;
	ld.global.f32 	%f6, [%rd13+20];
	st.global.f32 	[%rd15+-12], %f6;
	ld.global.f32 	%f7, [%rd13+24];
	st.global.f32 	[%rd15+-8], %f7;
	ld.global.f32 	%f8, [%rd13+28];
	st.global.f32 	[%rd15+-4], %f8;
	ld.global.f32 	%f9, [%rd13+32];
	st.global.f32 	[%rd15], %f9;
	ld.global.f32 	%f10, [%rd13+36];
	st.global.f32 	[%rd15+4], %f10;
	ld.global.f32 	%f11, [%rd13+40];
	st.global.f32 	[%rd15+8], %f11;
	ld.global.f32 	%f12, [%rd13+44];
	st.global.f32 	[%rd15+12], %f12;
	ld.global.f32 	%f13, [%rd13+48];
	st.global.f32 	[%rd15+16], %f13;
	ld.global.f32 	%f14, [%rd13+52];
	st.global.f32 	[%rd15+20], %f14;
	ld.global.f32 	%f15, [%rd13+56];
	st.global.f32 	[%rd15+24], %f15;
	ld.global.f32 	%f16, [%rd13+60];
	st.global.f32 	[%rd15+28], %f16;
	add.s32 	%r47, %r47, 16;
	add.s32 	%r46, %r46, 16;
	add.s32 	%r45, %r45, 16;
	setp.ne.s32 	%p6, %r47, 0;
	mov.u32 	%r49, %r4;
	@%p6 bra 	$L__BB0_5;
$L__BB0_6:
	setp.eq.s32 	%p7, %r2, 0;
	@%p7 bra 	$L__BB0_16;
	add.s32 	%r36, %r2, -1;
	setp.lt.u32 	%p8, %r36, 7;
	@%p8 bra 	$L__BB0_9;
	add.s32 	%r37, %r11, %r49;
	mul.wide.s32 	%rd16, %r37, 4;
	add.s64 	%rd17, %rd2, %rd16;
	ld.global.f32 	%f17, [%rd17];
	add.s32 	%r38, %r10, %r49;
	mul.wide.s32 	%rd18, %r38, 4;
	add.s64 	%rd19, %rd1, %rd18;
	st.global.f32 	[%rd19], %f17;
	ld.global.f32 	%f18, [%rd17+4];
	st.global.f32 	[%rd19+4], %f18;
	ld.global.f32 	%f19, [%rd17+8];
	st.global.f32 	[%rd19+8], %f19;
	ld.global.f32 	%f20, [%rd17+12];
	st.global.f32 	[%rd19+12], %f20;
	ld.global.f32 	%f21, [%rd17+16];
	st.global.f32 	[%rd19+16], %f21;
	ld.global.f32 	%f22, [%rd17+20];
	st.global.f32 	[%rd19+20], %f22;
	ld.global.f32 	%f23, [%rd17+24];
	st.global.f32 	[%rd19+24], %f23;
	ld.global.f32 	%f24, [%rd17+28];
	st.global.f32 	[%rd19+28], %f24;
	add.s32 	%r49, %r49, 8;
$L__BB0_9:
	setp.eq.s32 	%p9, %r3, 0;
	@%p9 bra 	$L__BB0_16;
	add.s32 	%r39, %r3, -1;
	setp.lt.u32 	%p10, %r39, 3;
	@%p10 bra 	$L__BB0_12;
	add.s32 	%r40, %r11, %r49;
	mul.wide.s32 	%rd20, %r40, 4;
	add.s64 	%rd21, %rd2, %rd20;
	ld.global.f32 	%f25, [%rd21];
	add.s32 	%r41, %r10, %r49;
	mul.wide.s32 	%rd22, %r41, 4;
	add.s64 	%rd23, %rd1, %rd22;
	st.global.f32 	[%rd23], %f25;
	ld.global.f32 	%f26, [%rd21+4];
	st.global.f32 	[%rd23+4], %f26;
	ld.global.f32 	%f27, [%rd21+8];
	st.global.f32 	[%rd23+8], %f27;
	ld.global.f32 	%f28, [%rd21+12];
	st.global.f32 	[%rd23+12], %f28;
	add.s32 	%r49, %r49, 4;
$L__BB0_12:
	setp.eq.s32 	%p11, %r5, 0;
	@%p11 bra 	$L__BB0_16;
	setp.eq.s32 	%p12, %r5, 1;
	add.s32 	%r42, %r11, %r49;
	mul.wide.s32 	%rd24, %r42, 4;
	add.s64 	%rd5, %rd2, %rd24;
	ld.global.f32 	%f29, [%rd5];
	add.s32 	%r43, %r10, %r49;
	mul.wide.s32 	%rd25, %r43, 4;
	add.s64 	%rd6, %rd1, %rd25;
	st.global.f32 	[%rd6], %f29;
	@%p12 bra 	$L__BB0_16;
	setp.eq.s32 	%p13, %r5, 2;
	ld.global.f32 	%f30, [%rd5+4];
	st.global.f32 	[%rd6+4], %f30;
	@%p13 bra 	$L__BB0_16;
	ld.global.f32 	%f31, [%rd5+8];
	st.global.f32 	[%rd6+8], %f31;
$L__BB0_16:
	add.s32 	%r44, %r44, 1;
	setp.ne.s32 	%p14, %r44, %r26;
	@%p14 bra 	$L__BB0_3;
$L__BB0_17:
	ret;

}
	// .globl	_Z13gather_kernelI6__halfEvPKT_PKmPS1_iiiii
.visible .entry _Z13gather_kernelI6__halfEvPKT_PKmPS1_iiiii(
	.param .u64 .ptr .align 1 _Z13gather_kernelI6__halfEvPKT_PKmPS1_iiiii_param_0,
	.param .u64 .ptr .align 1 _Z13gather_kernelI6__halfEvPKT_PKmPS1_iiiii_param_1,
	.param .u64 .ptr .align 1 _Z13gather_kernelI6__halfEvPKT_PKmPS1_iiiii_param_2,
	.param .u32 _Z13gather_kernelI6__halfEvPKT_PKmPS1_iiiii_param_3,
	.param .u32 _Z13gather_kernelI6__halfEvPKT_PKmPS1_iiiii_param_4,
	.param .u32 _Z13gather_kernelI6__halfEvPKT_PKmPS1_iiiii_param_5,
	.param .u32 _Z13gather_kernelI6__halfEvPKT_PKmPS1_iiiii_param_6,
	.param .u32 _Z13gather_kernelI6__halfEvPKT_PKmPS1_iiiii_param_7
)
{
	.reg .pred 	%p<15>;
	.reg .b16 	%rs<32>;
	.reg .b32 	%r<51>;
	.reg .b64 	%rd<25>;

	ld.param.u64 	%rd7, [_Z13gather_kernelI6__halfEvPKT_PKmPS1_iiiii_param_0];
	ld.param.u64 	%rd6, [_Z13gather_kernelI6__halfEvPKT_PKmPS1_iiiii_param_1];
	ld.param.u64 	%rd8, [_Z13gather_kernelI6__halfEvPKT_PKmPS1_iiiii_param_2];
	ld.param.u32 	%r28, [_Z13gather_kernelI6__halfEvPKT_PKmPS1_iiiii_param_3];
	ld.param.u32 	%r24, [_Z13gather_kernelI6__halfEvPKT_PKmPS1_iiiii_param_4];
	ld.param.u32 	%r25, [_Z13gather_kernelI6__halfEvPKT_PKmPS1_iiiii_param_5];
	ld.param.u32 	%r26, [_Z13gather_kernelI6__halfEvPKT_PKmPS1_iiiii_param_6];
	ld.param.u32 	%r27, [_Z13gather_kernelI6__halfEvPKT_PKmPS1_iiiii_param_7];
	cvta.to.global.u64 	%rd1, %rd8;
	cvta.to.global.u64 	%rd2, %rd7;
	mov.u32 	%r29, %ctaid.x;
	mov.u32 	%r30, %ntid.x;
	mov.u32 	%r31, %tid.x;
	mad.lo.s32 	%r1, %r29, %r30, %r31;
	setp.ge.s32 	%p1, %r1, %r28;
	setp.lt.s32 	%p2, %r26, 1;
	or.pred  	%p3, %p1, %p2;
	@%p3 bra 	$L__BB1_17;
	cvta.to.global.u64 	%rd9, %rd6;
	mul.wide.s32 	%rd10, %r1, 8;
	add.s64 	%rd3, %rd9, %rd10;
	setp.lt.s32 	%p4, %r27, 1;
	@%p4 bra 	$L__BB1_17;
	and.b32  	%r2, %r27, 15;
	and.b32  	%r3, %r27, 7;
	and.b32  	%r4, %r27, 2147483632;
	and.b32  	%r5, %r27, 3;
	neg.s32 	%r6, %r4;
	div.s32 	%r7, %r24, %r26;
	mul.lo.s32 	%r8, %r27, %r1;
	mov.b32 	%r44, 0;
$L__BB1_3:
	setp.lt.u32 	%p5, %r27, 16;
	mad.lo.s32 	%r10, %r7, %r44, %r8;
	ld.global.u32 	%r34, [%rd3];
	mad.lo.s32 	%r35, %r44, %r25, %r34;
	mul.lo.s32 	%r11, %r35, %r27;
	mov.b32 	%r49, 0;
	@%p5 bra 	$L__BB1_6;
	mov.u32 	%r45, %r11;
	mov.u32 	%r46, %r10;
	mov.u32 	%r47, %r6;
$L__BB1_5:
	.pragma "nounroll";
	mul.wide.s32 	%rd11, %r46, 2;
	add.s64 	%rd12, %rd1, %rd11;
	mul.wide.s32 	%rd13, %r45, 2;
	add.s64 	%rd14, %rd2, %rd13;
	ld.global.u16 	%rs1, [%rd14];
	st.global.u16 	[%rd12], %rs1;
	ld.global.u16 	%rs2, [%rd14+2];
	st.global.u16 	[%rd12+2], %rs2;
	ld.global.u16 	%rs3, [%rd14+4];
	st.global.u16 	[%rd12+4], %rs3;
	ld.global.u16 	%rs4, [%rd14+6];
	st.global.u16 	[%rd12+6], %rs4;
	ld.global.u16 	%rs5, [%rd14+8];
	st.global.u16 	[%rd12+8], %rs5;
	ld.global.u16 	%rs6, [%rd14+10];
	st.global.u16 	[%rd12+10], %rs6;
	ld.global.u16 	%rs7, [%rd14+12];
	st.global.u16 	[%rd12+12], %rs7;
	ld.global.u16 	%rs8, [%rd14+14];
	st.global.u16 	[%rd12+14], %rs8;
	ld.global.u16 	%rs9, [%rd14+16];
	st.global.u16 	[%rd12+16], %rs9;
	ld.global.u16 	%rs10, [%rd14+18];
	st.global.u16 	[%rd12+18], %rs10;
	ld.global.u16 	%rs11, [%rd14+20];
	st.global.u16 	[%rd12+20], %rs11;
	ld.global.u16 	%rs12, [%rd14+22];
	st.global.u16 	[%rd12+22], %rs12;
	ld.global.u16 	%rs13, [%rd14+24];
	st.global.u16 	[%rd12+24], %rs13;
	ld.global.u16 	%rs14, [%rd14+26];
	st.global.u16 	[%rd12+26], %rs14;
	ld.global.u16 	%rs15, [%rd14+28];
	st.global.u16 	[%rd12+28], %rs15;
	ld.global.u16 	%rs16, [%rd14+30];
	st.global.u16 	[%rd12+30], %rs16;
	add.s32 	%r47, %r47, 16;
	add.s32 	%r46, %r46, 16;
	add.s32 	%r45, %r45, 16;
	setp.ne.s32 	%p6, %r47, 0;
	mov.u32 	%r49, %r4;
	@%p6 bra 	$L__BB1_5;
$L__BB1_6:
	setp.eq.s32 	%p7, %r2, 0;
	@%p7 bra 	$L__BB1_16;
	add.s32 	%r36, %r2, -1;
	setp.lt.u32 	%p8, %r36, 7;
	@%p8 bra 	$L__BB1_9;
	add.s32 	%r37, %r10, %r49;
	mul.wide.s32 	%rd15, %r37, 2;
	add.s64 	%rd16, %rd1, %rd15;
	add.s32 	%r38, %r11, %r49;
	mul.wide.s32 	%rd17, %r38, 2;
	add.s64 	%rd18, %rd2, %rd17;
	ld.global.u16 	%rs17, [%rd18];
	st.global.u16 	[%rd16], %rs17;
	ld.global.u16 	%rs18, [%rd18+2];
	st.global.u16 	[%rd16+2], %rs18;
	ld.global.u16 	%rs19, [%rd18+4];
	st.global.u16 	[%rd16+4], %rs19;
	ld.global.u16 	%rs20, [%rd18+6];
	st.global.u16 	[%rd16+6], %rs20;
	ld.global.u16 	%rs21, [%rd18+8];
	st.global.u16 	[%rd16+8], %rs21;
	ld.global.u16 	%rs22, [%rd18+10];
	st.global.u16 	[%rd16+10], %rs22;
	ld.global.u16 	%rs23, [%rd18+12];
	st.global.u16 	[%rd16+12], %rs23;
	ld.global.u16 	%rs24, [%rd18+14];
	st.global.u16 	[%rd16+14], %rs24;
	add.s32 	%r49, %r49, 8;
$L__BB1_9:
	setp.eq.s32 	%p9, %r3, 0;
	@%p9 bra 	$L__BB1_16;
	add.s32 	%r39, %r3, -1;
	setp.lt.u32 	%p10, %r39, 3;
	@%p10 bra 	$L__BB1_12;
	add.s32 	%r40, %r10, %r49;
	mul.wide.s32 	%rd19, %r40, 2;
	add.s64 	%rd20, %rd1, %rd19;
	add.s32 	%r41, %r11, %r49;
	mul.wide.s32 	%rd21, %r41, 2;
	add.s64 	%rd22, %rd2, %rd21;
	ld.global.u16 	%rs25, [%rd22];
	st.global.u16 	[%rd20], %rs25;
	ld.global.u16 	%rs26, [%rd22+2];
	st.global.u16 	[%rd20+2], %rs26;
	ld.global.u16 	%rs27, [%rd22+4];
	st.global.u16 	[%rd20+4], %rs27;
	ld.global.u16 	%rs28, [%rd22+6];
	st.global.u16 	[%rd20+6], %rs28;
	add.s32 	%r49, %r49, 4;
$L__BB1_12:
	setp.eq.s32 	%p11, %r5, 0;
	@%p11 bra 	$L__BB1_16;
	setp.eq.s32 	%p12, %r5, 1;
	add.s32 	%r42, %r10, %r49;
	mul.wide.s32 	%rd23, %r42, 2;
	add.s64 	%rd4, %rd1, %rd23;
	add.s32 	%r43, %r11, %r49;
	mul.wide.s32 	%rd24, %r43, 2;
	add.s64 	%rd5, %rd2, %rd24;
	ld.global.u16 	%rs29, [%rd5];
	st.global.u16 	[%rd4], %rs29;
	@%p12 bra 	$L__BB1_16;
	setp.eq.s32 	%p13, %r5, 2;
	ld.global.u16 	%rs30, [%rd5+2];
	st.global.u16 	[%rd4+2], %rs30;
	@%p13 bra 	$L__BB1_16;
	ld.global.u16 	%rs31, [%rd5+4];
	st.global.u16 	[%rd4+4], %rs31;
$L__BB1_16:
	add.s32 	%r44, %r44, 1;
	setp.ne.s32 	%p14, %r44, %r26;
	@%p14 bra 	$L__BB1_3;
$L__BB1_17:
	ret;

}


// ===== COMPILED SASS (sm_100) =====

	.target	sm_100

	.elftype	@"ET_EXEC"


//--------------------- .note.nv.tkinfo           --------------------------
	.section	.note.nv.tkinfo,"",@"SHT_NOTE"
	.sectionflags	@"SHF_NOTE_NV_TKINFO"
	.tkinfo
        /*0018*/ 	.word	0x00000002
        /*0030*/ 	.string	""
        /*0030*/ 	.string	"ptxas"
        /*0030*/ 	.string	"Cuda compilation tools, release 13.0, V13.0.88"
        /*0030*/ 	.string	"Build cuda_13.0.r13.0/compiler.36424714_0"
        /*0030*/ 	.string	"-arch sm_100 -m 64 "



//--------------------- .note.nv.cuinfo           --------------------------
	.section	.note.nv.cuinfo,"",@"SHT_NOTE"
	.sectionflags	@"SHF_NOTE_NV_CUINFO"
        /*0018*/ 	.short	0x0002
        /*001a*/ 	.short	0x0064
        /*001c*/ 	.short	0x0082
	.zero		2


//--------------------- .nv.info                  --------------------------
	.section	.nv.info,"",@"SHT_CUDA_INFO"
	.align	4


	//----- nvinfo : EIATTR_REGCOUNT
	.align		4
        /*0000*/ 	.byte	0x04, 0x2f
        /*0002*/ 	.short	(.L_1 - .L_0)
	.align		4
.L_0:
        /*0004*/ 	.word	index@(_Z13gather_kernelIfEvPKT_PKmPS0_iiiii)
        /*0008*/ 	.word	0x00000020


	//----- nvinfo : EIATTR_FRAME_SIZE
	.align		4
.L_1:
        /*000c*/ 	.byte	0x04, 0x11
        /*000e*/ 	.short	(.L_3 - .L_2)
	.align		4
.L_2:
        /*0010*/ 	.word	index@(_Z13gather_kernelIfEvPKT_PKmPS0_iiiii)
        /*0014*/ 	.word	0x00000000


	//----- nvinfo : EIATTR_REGCOUNT
	.align		4
.L_3:
        /*0018*/ 	.byte	0x04, 0x2f
        /*001a*/ 	.short	(.L_5 - .L_4)
	.align		4
.L_4:
        /*001c*/ 	.word	index@(_Z13gather_kernelI6__halfEvPKT_PKmPS1_iiiii)
        /*0020*/ 	.word	0x00000020


	//----- nvinfo : EIATTR_FRAME_SIZE
	.align		4
.L_5:
        /*0024*/ 	.byte	0x04, 0x11
        /*0026*/ 	.short	(.L_7 - .L_6)
	.align		4
.L_6:
        /*0028*/ 	.word	index@(_Z13gather_kernelI6__halfEvPKT_PKmPS1_iiiii)
        /*002c*/ 	.word	0x00000000


	//----- nvinfo : EIATTR_MIN_STACK_SIZE
	.align		4
.L_7:
        /*0030*/ 	.byte	0x04, 0x12
        /*0032*/ 	.short	(.L_9 - .L_8)
	.align		4
.L_8:
        /*0034*/ 	.word	index@(_Z13gather_kernelI6__halfEvPKT_PKmPS1_iiiii)
        /*0038*/ 	.word	0x00000000


	//----- nvinfo : EIATTR_MIN_STACK_SIZE
	.align		4
.L_9:
        /*003c*/ 	.byte	0x04, 0x12
        /*003e*/ 	.short	(.L_11 - .L_10)
	.align		4
.L_10:
        /*0040*/ 	.word	index@(_Z13gather_kernelIfEvPKT_PKmPS0_iiiii)
        /*0044*/ 	.word	0x00000000
.L_11:


//--------------------- .nv.compat                --------------------------
	.section	.nv.compat,"",@"SHT_CUDA_COMPAT_INFO"
	.align	4
        /*0000*/ 	.byte	0x02, 0x09, 0x00, 0x00, 0x02, 0x02, 0x01, 0x00, 0x02, 0x05, 0x05, 0x00, 0x03, 0x07, 0x01, 0x01
        /*0010*/ 	.byte	0x02, 0x03, 0x00, 0x00, 0x02, 0x06, 0x01, 0x00, 0x04, 0x0b, 0x08, 0x00, 0x09, 0x00, 0x00, 0x00
        /*0020*/ 	.byte	0x00, 0x00, 0x00, 0x00


//--------------------- .nv.info._Z13gather_kernelI6__halfEvPKT_PKmPS1_iiiii --------------------------
	.section	.nv.info._Z13gather_kernelI6__halfEvPKT_PKmPS1_iiiii,"",@"SHT_CUDA_INFO"
	.sectionflags	@""
	.align	4


	//----- nvinfo : EIATTR_CUDA_API_VERSION
	.align		4
        /*0000*/ 	.byte	0x04, 0x37
        /*0002*/ 	.short	(.L_13 - .L_12)
.L_12:
        /*0004*/ 	.word	0x00000082


	//----- nvinfo : EIATTR_KPARAM_INFO
	.align		4
.L_13:
        /*0008*/ 	.byte	0x04, 0x17
        /*000a*/ 	.short	(.L_15 - .L_14)
.L_14:
        /*000c*/ 	.word	0x00000000
        /*0010*/ 	.short	0x0007
        /*0012*/ 	.short	0x0028
        /*0014*/ 	.byte	0x00, 0xf0, 0x11, 0x00


	//----- nvinfo : EIATTR_KPARAM_INFO
	.align		4
.L_15:
        /*0018*/ 	.byte	0x04, 0x17
        /*001a*/ 	.short	(.L_17 - .L_16)
.L_16:
        /*001c*/ 	.word	0x00000000
        /*0020*/ 	.short	0x0006
        /*0022*/ 	.short	0x0024
        /*0024*/ 	.byte	0x00, 0xf0, 0x11, 0x00


	//----- nvinfo : EIATTR_KPARAM_INFO
	.align		4
.L_17:
        /*0028*/ 	.byte	0x04, 0x17
        /*002a*/ 	.short	(.L_19 - .L_18)
.L_18:
        /*002c*/ 	.word	0x00000000
        /*0030*/ 	.short	0x0005
        /*0032*/ 	.short	0x0020
        /*0034*/ 	.byte	0x00, 0xf0, 0x11, 0x00


	//----- nvinfo : EIATTR_KPARAM_INFO
	.align		4
.L_19:
        /*0038*/ 	.byte	0x04, 0x17
        /*003a*/ 	.short	(.L_21 - .L_20)
.L_20:
        /*003c*/ 	.word	0x00000000
        /*0040*/ 	.short	0x0004
        /*0042*/ 	.short	0x001c
        /*0044*/ 	.byte	0x00, 0xf0, 0x11, 0x00


	//----- nvinfo : EIATTR_KPARAM_INFO
	.align		4
.L_21:
        /*0048*/ 	.byte	0x04, 0x17
        /*004a*/ 	.short	(.L_23 - .L_22)
.L_22:
        /*004c*/ 	.word	0x00000000
        /*0050*/ 	.short	0x0003
        /*0052*/ 	.short	0x0018
        /*0054*/ 	.byte	0x00, 0xf0, 0x11, 0x00


	//----- nvinfo : EIATTR_KPARAM_INFO
	.align		4
.L_23:
        /*0058*/ 	.byte	0x04, 0x17
        /*005a*/ 	.short	(.L_25 - .L_24)
.L_24:
        /*005c*/ 	.word	0x00000000
        /*0060*/ 	.short	0x0002
        /*0062*/ 	.short	0x0010
        /*0064*/ 	.byte	0x00, 0xf5, 0x21, 0x00


	//----- nvinfo : EIATTR_KPARAM_INFO
	.align		4
.L_25:
        /*0068*/ 	.byte	0x04, 0x17
        /*006a*/ 	.short	(.L_27 - .L_26)
.L_26:
        /*006c*/ 	.word	0x00000000
        /*0070*/ 	.short	0x0001
        /*0072*/ 	.short	0x0008
        /*0074*/ 	.byte	0x00, 0xf5, 0x21, 0x00


	//----- nvinfo : EIATTR_KPARAM_INFO
	.align		4
.L_27:
        /*0078*/ 	.byte	0x04, 0x17
        /*007a*/ 	.short	(.L_29 - .L_28)
.L_28:
        /*007c*/ 	.word	0x00000000
        /*0080*/ 	.short	0x0000
        /*0082*/ 	.short	0x0000
        /*0084*/ 	.byte	0x00, 0xf5, 0x21, 0x00


	//----- nvinfo : EIATTR_SPARSE_MMA_MASK
	.align		4
.L_29:
        /*0088*/ 	.byte	0x03, 0x50
        /*008a*/ 	.short	0x0000


	//----- nvinfo : EIATTR_MAXREG_COUNT
	.align		4
        /*008c*/ 	.byte	0x03, 0x1b
        /*008e*/ 	.short	0x00ff


	//----- nvinfo : EIATTR_MERCURY_ISA_VERSION
	.align		4
        /*0090*/ 	.byte	0x03, 0x5f
        /*0092*/ 	.short	0x0101


	//----- nvinfo : EIATTR_VRC_CTA_INIT_COUNT
	.align		4
        /*0094*/ 	.byte	0x02, 0x4a
	.zero		1
	.zero		1


	//----- nvinfo : EIATTR_EXIT_INSTR_OFFSETS
	.align		4
        /*0098*/ 	.byte	0x04, 0x1c
        /*009a*/ 	.short	(.L_31 - .L_30)


	//   ....[0]....
.L_30:
        /*009c*/ 	.word	0x00000090


	//   ....[1]....
        /*00a0*/ 	.word	0x000000c0


	//   ....[2]....
        /*00a4*/ 	.word	0x00000aa0


	//----- nvinfo : EIATTR_CBANK_PARAM_SIZE
	.align		4
.L_31:
        /*00a8*/ 	.byte	0x03, 0x19
        /*00aa*/ 	.short	0x002c


	//----- nvinfo : EIATTR_PARAM_CBANK
	.align		4
        /*00ac*/ 	.byte	0x04, 0x0a
        /*00ae*/ 	.short	(.L_33 - .L_32)
	.align		4
.L_32:
        /*00b0*/ 	.word	index@(.nv.constant0._Z13gather_kernelI6__halfEvPKT_PKmPS1_iiiii)
        /*00b4*/ 	.short	0x0380
        /*00b6*/ 	.short	0x002c


	//----- nvinfo : EIATTR_SW_WAR
	.align		4
.L_33:
        /*00b8*/ 	.byte	0x04, 0x36
        /*00ba*/ 	.short	(.L_35 - .L_34)
.L_34:
        /*00bc*/ 	.word	0x00000008
.L_35:


//--------------------- .nv.info._Z13gather_kernelIfEvPKT_PKmPS0_iiiii --------------------------
	.section	.nv.info._Z13gather_kernelIfEvPKT_PKmPS0_iiiii,"",@"SHT_CUDA_INFO"
	.sectionflags	@""
	.align	4


	//----- nvinfo : EIATTR_CUDA_API_VERSION
	.align		4
        /*0000*/ 	.byte	0x04, 0x37
        /*0002*/ 	.short	(.L_37 - .L_36)
.L_36:
        /*0004*/ 	.word	0x00000082


	//----- nvinfo : EIATTR_KPARAM_INFO
	.align		4
.L_37:
        /*0008*/ 	.byte	0x04, 0x17
        /*000a*/ 	.short	(.L_39 - .L_38)
.L_38:
        /*000c*/ 	.word	0x00000000
        /*0010*/ 	.short	0x0007
        /*0012*/ 	.short	0x0028
        /*0014*/ 	.byte	0x00, 0xf0, 0x11, 0x00


	//----- nvinfo : EIATTR_KPARAM_INFO
	.align		4
.L_39:
        /*0018*/ 	.byte	0x04, 0x17
        /*001a*/ 	.short	(.L_41 - .L_40)
.L_40:
        /*001c*/ 	.word	0x00000000
        /*0020*/ 	.short	0x0006
        /*0022*/ 	.short	0x0024
        /*0024*/ 	.byte	0x00, 0xf0, 0x11, 0x00


	//----- nvinfo : EIATTR_KPARAM_INFO
	.align		4
.L_41:
        /*0028*/ 	.byte	0x04, 0x17
        /*002a*/ 	.short	(.L_43 - .L_42)
.L_42:
        /*002c*/ 	.word	0x00000000
        /*0030*/ 	.short	0x0005
        /*0032*/ 	.short	0x0020
        /*0034*/ 	.byte	0x00, 0xf0, 0x11, 0x00


	//----- nvinfo : EIATTR_KPARAM_INFO
	.align		4
.L_43:
        /*0038*/ 	.byte	0x04, 0x17
        /*003a*/ 	.short	(.L_45 - .L_44)
.L_44:
        /*003c*/ 	.word	0x00000000
        /*0040*/ 	.short	0x0004
        /*0042*/ 	.short	0x001c
        /*0044*/ 	.byte	0x00, 0xf0, 0x11, 0x00


	//----- nvinfo : EIATTR_KPARAM_INFO
	.align		4
.L_45:
        /*0048*/ 	.byte	0x04, 0x17
        /*004a*/ 	.short	(.L_47 - .L_46)
.L_46:
        /*004c*/ 	.word	0x00000000
        /*0050*/ 	.short	0x0003
        /*0052*/ 	.short	0x0018
        /*0054*/ 	.byte	0x00, 0xf0, 0x11, 0x00


	//----- nvinfo : EIATTR_KPARAM_INFO
	.align		4
.L_47:
        /*0058*/ 	.byte	0x04, 0x17
        /*005a*/ 	.short	(.L_49 - .L_48)
.L_48:
        /*005c*/ 	.word	0x00000000
        /*0060*/ 	.short	0x0002
        /*0062*/ 	.short	0x0010
        /*0064*/ 	.byte	0x00, 0xf5, 0x21, 0x00


	//----- nvinfo : EIATTR_KPARAM_INFO
	.align		4
.L_49:
        /*0068*/ 	.byte	0x04, 0x17
        /*006a*/ 	.short	(.L_51 - .L_50)
.L_50:
        /*006c*/ 	.word	0x00000000
        /*0070*/ 	.short	0x0001
        /*0072*/ 	.short	0x0008
        /*0074*/ 	.byte	0x00, 0xf5, 0x21, 0x00


	//----- nvinfo : EIATTR_KPARAM_INFO
	.align		4
.L_51:
        /*0078*/ 	.byte	0x04, 0x17
        /*007a*/ 	.short	(.L_53 - .L_52)
.L_52:
        /*007c*/ 	.word	0x00000000
        /*0080*/ 	.short	0x0000
        /*0082*/ 	.short	0x0000
        /*0084*/ 	.byte	0x00, 0xf5, 0x21, 0x00


	//----- nvinfo : EIATTR_SPARSE_MMA_MASK
	.align		4
.L_53:
        /*0088*/ 	.byte	0x03, 0x50
        /*008a*/ 	.short	0x0000


	//----- nvinfo : EIATTR_MAXREG_COUNT
	.align		4
        /*008c*/ 	.byte	0x03, 0x1b
        /*008e*/ 	.short	0x00ff


	//----- nvinfo : EIATTR_MERCURY_ISA_VERSION
	.align		4
        /*0090*/ 	.byte	0x03, 0x5f
        /*0092*/ 	.short	0x0101


	//----- nvinfo : EIATTR_VRC_CTA_INIT_COUNT
	.align		4
        /*0094*/ 	.byte	0x02, 0x4a
	.zero		1
	.zero		1


	//----- nvinfo : EIATTR_EXIT_INSTR_OFFSETS
	.align		4
        /*0098*/ 	.byte	0x04, 0x1c
        /*009a*/ 	.short	(.L_55 - .L_54)


	//   ....[0]....
.L_54:
        /*009c*/ 	.word	0x00000090


	//   ....[1]....
        /*00a0*/ 	.word	0x000000c0


	//   ....[2]....
        /*00a4*/ 	.word	0x00000ae0


	//----- nvinfo : EIATTR_CBANK_PARAM_SIZE
	.align		4
.L_55:
        /*00a8*/ 	.byte	0x03, 0x19
        /*00aa*/ 	.short	0x002c


	//----- nvinfo : EIATTR_PARAM_CBANK
	.align		4
        /*00ac*/ 	.byte	0x04, 0x0a
        /*00ae*/ 	.short	(.L_57 - .L_56)
	.align		4
.L_56:
        /*00b0*/ 	.word	index@(.nv.constant0._Z13gather_kernelIfEvPKT_PKmPS0_iiiii)
        /*00b4*/ 	.short	0x0380
        /*00b6*/ 	.short	0x002c


	//----- nvinfo : EIATTR_SW_WAR
	.align		4
.L_57:
        /*00b8*/ 	.byte	0x04, 0x36
        /*00ba*/ 	.short	(.L_59 - .L_58)
.L_58:
        /*00bc*/ 	.word	0x00000008
.L_59:


//--------------------- .nv.callgraph             --------------------------
	.section	.nv.callgraph,"",@"SHT_CUDA_CALLGRAPH"
	.align	4
	.sectionentsize	8
	.align		4
        /*0000*/ 	.word	0x00000000
	.align		4
        /*0004*/ 	.word	0xffffffff
	.align		4
        /*0008*/ 	.word	0x00000000
	.align		4
        /*000c*/ 	.word	0xfffffffe
	.align		4
        /*0010*/ 	.word	0x00000000
	.align		4
        /*0014*/ 	.word	0xfffffffd
	.align		4
        /*0018*/ 	.word	0x00000000
	.align		4
        /*001c*/ 	.word	0xfffffffc


//--------------------- .text._Z13gather_kernelI6__halfEvPKT_PKmPS1_iiiii --------------------------
	.section	.text._Z13gather_kernelI6__halfEvPKT_PKmPS1_iiiii,"ax",@progbits
	.align	128
        .global         _Z13gather_kernelI6__halfEvPKT_PKmPS1_iiiii
        .type           _Z13gather_kernelI6__halfEvPKT_PKmPS1_iiiii,@function
        .size           _Z13gather_kernelI6__halfEvPKT_PKmPS1_iiiii,(.L_x_14 - _Z13gather_kernelI6__halfEvPKT_PKmPS1_iiiii)
        .other          _Z13gather_kernelI6__halfEvPKT_PKmPS1_iiiii,@"STO_CUDA_ENTRY STV_DEFAULT"
_Z13gather_kernelI6__halfEvPKT_PKmPS1_iiiii:
.text._Z13gather_kernelI6__halfEvPKT_PKmPS1_iiiii:
[----:B------:R-:W-:Y:S01]  /*0000*/  LDC R1, c[0x0][0x37c] ;  /* 0x0000df00ff017b82 */ /* 0x000fe20000000800 */
[----:B------:R-:W0:Y:S07]  /*0010*/  S2R R0, SR_TID.X ;  /* 0x0000000000007919 */ /* 0x000e2e0000002100 */
[----:B------:R-:W0:Y:S01]  /*0020*/  S2UR UR4, SR_CTAID.X ;  /* 0x00000000000479c3 */ /* 0x000e220000002500 */
[----:B------:R-:W1:Y:S07]  /*0030*/  LDCU UR5, c[0x0][0x398] ;  /* 0x00007300ff0577ac */ /* 0x000e6e0008000800 */
[----:B------:R-:W0:Y:S08]  /*0040*/  LDC R9, c[0x0][0x360] ;  /* 0x0000d800ff097b82 */ /* 0x000e300000000800 */
[----:B------:R-:W2:Y:S01]  /*0050*/  LDC R5, c[0x0][0x3a4] ;  /* 0x0000e900ff057b82 */ /* 0x000ea20000000800 */
[----:B0-----:R-:W-:Y:S01]  /*0060*/  IMAD R9, R9, UR4, R0 ;  /* 0x0000000409097c24 */ /* 0x001fe2000f8e0200 */
[----:B--2---:R-:W-:-:S04]  /*0070*/  ISETP.GE.AND P0, PT, R5, 0x1, PT ;  /* 0x000000010500780c */ /* 0x004fc80003f06270 */
[----:B-1----:R-:W-:-:S13]  /*0080*/  ISETP.GE.OR P0, PT, R9, UR5, !P0 ;  /* 0x0000000509007c0c */ /* 0x002fda000c706670 */
[----:B------:R-:W-:Y:S05]  /*0090*/  @P0 EXIT ;  /* 0x000000000000094d */ /* 0x000fea0003800000 */
[----:B------:R-:W0:Y:S02]  /*00a0*/  LDC R10, c[0x0][0x3a8] ;  /* 0x0000ea00ff0a7b82 */ /* 0x000e240000000800 */
[----:B0-----:R-:W-:-:S13]  /*00b0*/  ISETP.GE.AND P0, PT, R10, 0x1, PT ;  /* 0x000000010a00780c */ /* 0x001fda0003f06270 */
[----:B------:R-:W-:Y:S05]  /*00c0*/  @!P0 EXIT ;  /* 0x000000000000894d */ /* 0x000fea0003800000 */
[----:B------:R-:W-:Y:S01]  /*00d0*/  IABS R7, R5 ;  /* 0x0000000500077213 */ /* 0x000fe20000000000 */
[----:B------:R-:W0:Y:S01]  /*00e0*/  LDC R6, c[0x0][0x39c] ;  /* 0x0000e700ff067b82 */ /* 0x000e220000000800 */
[C---:B------:R-:W-:Y:S01]  /*00f0*/  LOP3.LUT R8, R10.reuse, 0x7ffffff0, RZ, 0xc0, !PT ;  /* 0x7ffffff00a087812 */ /* 0x040fe200078ec0ff */
[----:B------:R-:W1:Y:S01]  /*0100*/  LDCU.64 UR6, c[0x0][0x358] ;  /* 0x00006b00ff0677ac */ /* 0x000e620008000a00 */
[----:B------:R-:W2:Y:S01]  /*0110*/  I2F.RP R0, R7 ;  /* 0x0000000700007306 */ /* 0x000ea20000209400 */
[C---:B------:R-:W-:Y:S02]  /*0120*/  LOP3.LUT R17, R10.reuse, 0xf, RZ, 0xc0, !PT ;  /* 0x0000000f0a117812 */ /* 0x040fe400078ec0ff */
[----:B------:R-:W-:Y:S01]  /*0130*/  LOP3.LUT R18, R10, 0x7, RZ, 0xc0, !PT ;  /* 0x000000070a127812 */ /* 0x000fe200078ec0ff */
[----:B------:R-:W-:-:S04]  /*0140*/  UMOV UR4, URZ ;  /* 0x000000ff00047c82 */ /* 0x000fc80008000000 */
[----:B--2---:R-:W2:Y:S02]  /*0150*/  MUFU.RCP R0, R0 ;  /* 0x0000000000007308 */ /* 0x004ea40000001000 */
[----:B--2---:R-:W-:-:S06]  /*0160*/  VIADD R2, R0, 0xffffffe ;  /* 0x0ffffffe00027836 */ /* 0x004fcc0000000000 */
[----:B------:R2:W3:Y:S02]  /*0170*/  F2I.FTZ.U32.TRUNC.NTZ R3, R2 ;  /* 0x0000000200037305 */ /* 0x0004e4000021f000 */
[----:B--2---:R-:W-:Y:S02]  /*0180*/  HFMA2 R2, -RZ, RZ, 0, 0 ;  /* 0x00000000ff027431 */ /* 0x004fe400000001ff */
[----:B---3--:R-:W-:-:S04]  /*0190*/  IMAD.MOV R4, RZ, RZ, -R3 ;  /* 0x000000ffff047224 */ /* 0x008fc800078e0a03 */
[----:B------:R-:W-:Y:S01]  /*01a0*/  IMAD R11, R4, R7, RZ ;  /* 0x00000007040b7224 */ /* 0x000fe200078e02ff */
[----:B0-----:R-:W-:-:S03]  /*01b0*/  IABS R4, R6 ;  /* 0x0000000600047213 */ /* 0x001fc60000000000 */
[----:B------:R-:W-:Y:S01]  /*01c0*/  IMAD.HI.U32 R3, R3, R11, R2 ;  /* 0x0000000b03037227 */ /* 0x000fe200078e0002 */
[----:B------:R-:W-:-:S05]  /*01d0*/  IADD3 R11, PT, PT, -R8, RZ, RZ ;  /* 0x000000ff080b7210 */ /* 0x000fca0007ffe1ff */
[----:B------:R-:W-:-:S04]  /*01e0*/  IMAD.HI.U32 R0, R3, R4, RZ ;  /* 0x0000000403007227 */ /* 0x000fc800078e00ff */
[----:B------:R-:W-:-:S04]  /*01f0*/  IMAD.MOV R3, RZ, RZ, -R0 ;  /* 0x000000ffff037224 */ /* 0x000fc800078e0a00 */
[C---:B------:R-:W-:Y:S02]  /*0200*/  IMAD R4, R7.reuse, R3, R4 ;  /* 0x0000000307047224 */ /* 0x040fe400078e0204 */
[----:B------:R-:W0:Y:S03]  /*0210*/  LDC.64 R2, c[0x0][0x388] ;  /* 0x0000e200ff027b82 */ /* 0x000e260000000a00 */
[----:B------:R-:W-:-:S13]  /*0220*/  ISETP.GT.U32.AND P2, PT, R7, R4, PT ;  /* 0x000000040700720c */ /* 0x000fda0003f44070 */
[----:B------:R-:W-:Y:S01]  /*0230*/  @!P2 IMAD.IADD R4, R4, 0x1, -R7 ;  /* 0x000000010404a824 */ /* 0x000fe200078e0a07 */
[----:B------:R-:W-:Y:S02]  /*0240*/  @!P2 IADD3 R0, PT, PT, R0, 0x1, RZ ;  /* 0x000000010000a810 */ /* 0x000fe40007ffe0ff */
[----:B------:R-:W-:Y:S02]  /*0250*/  ISETP.NE.AND P2, PT, R5, RZ, PT ;  /* 0x000000ff0500720c */ /* 0x000fe40003f45270 */
[----:B------:R-:W-:Y:S02]  /*0260*/  ISETP.GE.U32.AND P0, PT, R4, R7, PT ;  /* 0x000000070400720c */ /* 0x000fe40003f06070 */
[----:B------:R-:W-:Y:S01]  /*0270*/  LOP3.LUT R4, R6, R5, RZ, 0x3c, !PT ;  /* 0x0000000506047212 */ /* 0x000fe200078e3cff */
[----:B0-----:R-:W-:-:S03]  /*0280*/  IMAD.WIDE R2, R9, 0x8, R2 ;  /* 0x0000000809027825 */ /* 0x001fc600078e0202 */
[----:B------:R-:W-:Y:S01]  /*0290*/  ISETP.GE.AND P1, PT, R4, RZ, PT ;  /* 0x000000ff0400720c */ /* 0x000fe20003f26270 */
[----:B------:R-:W-:Y:S01]  /*02a0*/  IMAD R9, R9, R10, RZ ;  /* 0x0000000a09097224 */ /* 0x000fe200078e02ff */
[----:B------:R-:W-:-:S05]  /*02b0*/  LOP3.LUT R10, R10, 0x3, RZ, 0xc0, !PT ;  /* 0x000000030a0a7812 */ /* 0x000fca00078ec0ff */
[----:B------:R-:W-:-:S06]  /*02c0*/  @P0 VIADD R0, R0, 0x1 ;  /* 0x0000000100000836 */ /* 0x000fcc0000000000 */
[----:B------:R-:W-:Y:S01]  /*02d0*/  @!P1 IMAD.MOV R0, RZ, RZ, -R0 ;  /* 0x000000ffff009224 */ /* 0x000fe200078e0a00 */
[----:B-1----:R-:W-:-:S07]  /*02e0*/  @!P2 LOP3.LUT R0, RZ, R5, RZ, 0x33, !PT ;  /* 0x00000005ff00a212 */ /* 0x002fce00078e33ff */
.L_x_5:
[----:B0123--:R-:W2:Y:S01]  /*02f0*/  LDG.E R5, desc[UR6][R2.64] ;  /* 0x0000000602057981 */ /* 0x00fea2000c1e1900 */
[----:B----4-:R-:W2:Y:S01]  /*0300*/  LDC.64 R6, c[0x0][0x3a0] ;  /* 0x0000e800ff067b82 */ /* 0x010ea20000000a00 */
[----:B------:R-:W0:Y:S01]  /*0310*/  LDCU UR5, c[0x0][0x3a8] ;  /* 0x00007500ff0577ac */ /* 0x000e220008000800 */
[----:B------:R-:W-:Y:S02]  /*0320*/  IMAD R12, R0, UR4, R9 ;  /* 0x00000004000c7c24 */ /* 0x000fe4000f8e0209 */
[----:B------:R-:W-:Y:S01]  /*0330*/  IMAD.MOV.U32 R4, RZ, RZ, RZ ;  /* 0x000000ffff047224 */ /* 0x000fe200078e00ff */
[----:B0-----:R-:W-:Y:S01]  /*0340*/  UISETP.GE.U32.AND UP0, UPT, UR5, 0x10, UPT ;  /* 0x000000100500788c */ /* 0x001fe2000bf06070 */
[----:B--2---:R-:W-:Y:S01]  /*0350*/  IMAD R5, R6, UR4, R5 ;  /* 0x0000000406057c24 */ /* 0x004fe2000f8e0205 */
[----:B------:R-:W-:-:S03]  /*0360*/  UIADD3 UR4, UPT, UPT, UR4, 0x1, URZ ;  /* 0x0000000104047890 */ /* 0x000fc6000fffe0ff */
[----:B------:R-:W-:-:S03]  /*0370*/  IMAD R13, R5, UR5, RZ ;  /* 0x00000005050d7c24 */ /* 0x000fc6000f8e02ff */
[----:B------:R-:W-:Y:S01]  /*0380*/  ISETP.NE.AND P0, PT, R7, UR4, PT ;  /* 0x0000000407007c0c */ /* 0x000fe2000bf05270 */
[----:B------:R-:W-:-:S12]  /*0390*/  BRA.U !UP0, `(.L_x_0) ;  /* 0x0000000108b47547 */ /* 0x000fd8000b800000 */
[----:B------:R-:W-:Y:S01]  /*03a0*/  MOV R14, R13 ;  /* 0x0000000d000e7202 */ /* 0x000fe20000000f00 */
[----:B------:R-:W-:Y:S01]  /*03b0*/  IMAD.MOV.U32 R15, RZ, RZ, R12 ;  /* 0x000000ffff0f7224 */ /* 0x000fe200078e000c */
[----:B------:R-:W-:-:S07]  /*03c0*/  MOV R16, R11 ;  /* 0x0000000b00107202 */ /* 0x000fce0000000f00 */
.L_x_1:
[----:B------:R-:W0:Y:S08]  /*03d0*/  LDC.64 R4, c[0x0][0x380] ;  /* 0x0000e000ff047b82 */ /* 0x000e300000000a00 */
[----:B----4-:R-:W1:Y:S01]  /*03e0*/  LDC.64 R6, c[0x0][0x390] ;  /* 0x0000e400ff067b82 */ /* 0x010e620000000a00 */
[----:B0-----:R-:W-:-:S05]  /*03f0*/  IMAD.WIDE R4, R14, 0x2, R4 ;  /* 0x000000020e047825 */ /* 0x001fca00078e0204 */
[----:B------:R-:W2:Y:S01]  /*0400*/  LDG.E.U16 R19, desc[UR6][R4.64] ;  /* 0x0000000604137981 */ /* 0x000ea2000c1e1500 */
[----:B-1----:R-:W-:-:S05]  /*0410*/  IMAD.WIDE R6, R15, 0x2, R6 ;  /* 0x000000020f067825 */ /* 0x002fca00078e0206 */
[----:B--2---:R0:W-:Y:S04]  /*0420*/  STG.E.U16 desc[UR6][R6.64], R19 ;  /* 0x0000001306007986 */ /* 0x0041e8000c101506 */
[----:B------:R-:W2:Y:S04]  /*0430*/  LDG.E.U16 R21, desc[UR6][R4.64+0x2] ;  /* 0x0000020604157981 */ /* 0x000ea8000c1e1500 */
[----:B--2---:R1:W-:Y:S04]  /*0440*/  STG.E.U16 desc[UR6][R6.64+0x2], R21 ;  /* 0x0000021506007986 */ /* 0x0043e8000c101506 */
[----:B------:R-:W2:Y:S04]  /*0450*/  LDG.E.U16 R23, desc[UR6][R4.64+0x4] ;  /* 0x0000040604177981 */ /* 0x000ea8000c1e1500 */
[----:B--2---:R2:W-:Y:S04]  /*0460*/  STG.E.U16 desc[UR6][R6.64+0x4], R23 ;  /* 0x0000041706007986 */ /* 0x0045e8000c101506 */
[----:B------:R-:W3:Y:S04]  /*0470*/  LDG.E.U16 R25, desc[UR6][R4.64+0x6] ;  /* 0x0000060604197981 */ /* 0x000ee8000c1e1500 */
[----:B---3--:R3:W-:Y:S04]  /*0480*/  STG.E.U16 desc[UR6][R6.64+0x6], R25 ;  /* 0x0000061906007986 */ /* 0x0087e8000c101506 */
[----:B------:R-:W4:Y:S04]  /*0490*/  LDG.E.U16 R27, desc[UR6][R4.64+0x8] ;  /* 0x00000806041b7981 */ /* 0x000f28000c1e1500 */
[----:B----4-:R4:W-:Y:S04]  /*04a0*/  STG.E.U16 desc[UR6][R6.64+0x8], R27 ;  /* 0x0000081b06007986 */ /* 0x0109e8000c101506 */
[----:B------:R-:W5:Y:S04]  /*04b0*/  LDG.E.U16 R29, desc[UR6][R4.64+0xa] ;  /* 0x00000a06041d7981 */ /* 0x000f68000c1e1500 */
[----:B-----5:R5:W-:Y:S04]  /*04c0*/  STG.E.U16 desc[UR6][R6.64+0xa], R29 ;  /* 0x00000a1d06007986 */ /* 0x020be8000c101506 */
[----:B0-----:R-:W2:Y:S04]  /*04d0*/  LDG.E.U16 R19, desc[UR6][R4.64+0xc] ;  /* 0x00000c0604137981 */ /* 0x001ea8000c1e1500 */
[----:B--2---:R0:W-:Y:S04]  /*04e0*/  STG.E.U16 desc[UR6][R6.64+0xc], R19 ;  /* 0x00000c1306007986 */ /* 0x0041e8000c101506 */
[----:B-1----:R-:W2:Y:S04]  /*04f0*/  LDG.E.U16 R21, desc[UR6][R4.64+0xe] ;  /* 0x00000e0604157981 */ /* 0x002ea8000c1e1500 */
[----:B--2---:R1:W-:Y:S04]  /*0500*/  STG.E.U16 desc[UR6][R6.64+0xe], R21 ;  /* 0x00000e1506007986 */ /* 0x0043e8000c101506 */
[----:B------:R-:W2:Y:S04]  /*0510*/  LDG.E.U16 R23, desc[UR6][R4.64+0x10] ;  /* 0x0000100604177981 */ /* 0x000ea8000c1e1500 */
[----:B--2---:R2:W-:Y:S04]  /*0520*/  STG.E.U16 desc[UR6][R6.64+0x10], R23 ;  /* 0x0000101706007986 */ /* 0x0045e8000c101506 */
[----:B---3--:R-:W3:Y:S04]  /*0530*/  LDG.E.U16 R25, desc[UR6][R4.64+0x12] ;  /* 0x0000120604197981 */ /* 0x008ee8000c1e1500 */
[----:B---3--:R3:W-:Y:S04]  /*0540*/  STG.E.U16 desc[UR6][R6.64+0x12], R25 ;  /* 0x0000121906007986 */ /* 0x0087e8000c101506 */
[----:B----4-:R-:W4:Y:S04]  /*0550*/  LDG.E.U16 R27, desc[UR6][R4.64+0x14] ;  /* 0x00001406041b7981 */ /* 0x010f28000c1e1500 */
[----:B----4-:R4:W-:Y:S04]  /*0560*/  STG.E.U16 desc[UR6][R6.64+0x14], R27 ;  /* 0x0000141b06007986 */ /* 0x0109e8000c101506 */
[----:B-----5:R-:W5:Y:S04]  /*0570*/  LDG.E.U16 R29, desc[UR6][R4.64+0x16] ;  /* 0x00001606041d7981 */ /* 0x020f68000c1e1500 */
[----:B-----5:R4:W-:Y:S04]  /*0580*/  STG.E.U16 desc[UR6][R6.64+0x16], R29 ;  /* 0x0000161d06007986 */ /* 0x0209e8000c101506 */
[----:B0-----:R-:W5:Y:S04]  /*0590*/  LDG.E.U16 R19, desc[UR6][R4.64+0x18] ;  /* 0x0000180604137981 */ /* 0x001f68000c1e1500 */
[----:B-----5:R4:W-:Y:S04]  /*05a0*/  STG.E.U16 desc[UR6][R6.64+0x18], R19 ;  /* 0x0000181306007986 */ /* 0x0209e8000c101506 */
[----:B-1----:R-:W5:Y:S04]  /*05b0*/  LDG.E.U16 R21, desc[UR6][R4.64+0x1a] ;  /* 0x00001a0604157981 */ /* 0x002f68000c1e1500 */
[----:B-----5:R4:W-:Y:S04]  /*05c0*/  STG.E.U16 desc[UR6][R6.64+0x1a], R21 ;  /* 0x00001a1506007986 */ /* 0x0209e8000c101506 */
[----:B--2---:R-:W2:Y:S01]  /*05d0*/  LDG.E.U16 R23, desc[UR6][R4.64+0x1c] ;  /* 0x00001c0604177981 */ /* 0x004ea2000c1e1500 */
[----:B------:R-:W-:-:S05]  /*05e0*/  VIADD R16, R16, 0x10 ;  /* 0x0000001010107836 */ /* 0x000fca0000000000 */
[----:B------:R-:W-:Y:S01]  /*05f0*/  ISETP.NE.AND P1, PT, R16, RZ, PT ;  /* 0x000000ff1000720c */ /* 0x000fe20003f25270 */
[----:B--2---:R4:W-:Y:S04]  /*0600*/  STG.E.U16 desc[UR6][R6.64+0x1c], R23 ;  /* 0x00001c1706007986 */ /* 0x0049e8000c101506 */
[----:B---3--:R-:W2:Y:S01]  /*0610*/  LDG.E.U16 R25, desc[UR6][R4.64+0x1e] ;  /* 0x00001e0604197981 */ /* 0x008ea2000c1e1500 */
[----:B------:R-:W-:Y:S01]  /*0620*/  IADD3 R15, PT, PT, R15, 0x10, RZ ;  /* 0x000000100f0f7810 */ /* 0x000fe20007ffe0ff */
[----:B------:R-:W-:Y:S02]  /*0630*/  VIADD R14, R14, 0x10 ;  /* 0x000000100e0e7836 */ /* 0x000fe40000000000 */
[----:B--2---:R4:W-:Y:S04]  /*0640*/  STG.E.U16 desc[UR6][R6.64+0x1e], R25 ;  /* 0x00001e1906007986 */ /* 0x0049e8000c101506 */
[----:B------:R-:W-:Y:S05]  /*0650*/  @P1 BRA `(.L_x_1) ;  /* 0xfffffffc005c1947 */ /* 0x000fea000383ffff */
[----:B------:R-:W-:-:S07]  /*0660*/  MOV R4, R8 ;  /* 0x0000000800047202 */ /* 0x000fce0000000f00 */
.L_x_0:
[----:B------:R-:W-:-:S13]  /*0670*/  ISETP.NE.AND P1, PT, R17, RZ, PT ;  /* 0x000000ff1100720c */ /* 0x000fda0003f25270 */
[----:B------:R-:W-:Y:S05]  /*0680*/  @!P1 BRA `(.L_x_2) ;  /* 0x0000000400009947 */ /* 0x000fea0003800000 */
[----:B------:R-:W-:Y:S01]  /*0690*/  VIADD R5, R17, 0xffffffff ;  /* 0xffffffff11057836 */ /* 0x000fe20000000000 */
[----:B------:R-:W-:-:S04]  /*06a0*/  ISETP.NE.AND P2, PT, R18, RZ, PT ;  /* 0x000000ff1200720c */ /* 0x000fc80003f45270 */
[----:B------:R-:W-:-:S13]  /*06b0*/  ISETP.GE.U32.AND P1, PT, R5, 0x7, PT ;  /* 0x000000070500780c */ /* 0x000fda0003f26070 */
[----:B------:R-:W-:Y:S05]  /*06c0*/  @!P1 BRA `(.L_x_3) ;  /* 0x00000000005c9947 */ /* 0x000fea0003800000 */
[----:B----4-:R-:W0:Y:S01]  /*06d0*/  LDC.64 R6, c[0x0][0x380] ;  /* 0x0000e000ff067b82 */ /* 0x010e220000000a00 */
[----:B------:R-:W-:-:S07]  /*06e0*/  IADD3 R5, PT, PT, R13, R4, RZ ;  /* 0x000000040d057210 */ /* 0x000fce0007ffe0ff */
[----:B------:R-:W1:Y:S01]  /*06f0*/  LDC.64 R14, c[0x0][0x390] ;  /* 0x0000e400ff0e7b82 */ /* 0x000e620000000a00 */
[----:B0-----:R-:W-:-:S05]  /*0700*/  IMAD.WIDE R6, R5, 0x2, R6 ;  /* 0x0000000205067825 */ /* 0x001fca00078e0206 */
[----:B------:R-:W2:Y:S01]  /*0710*/  LDG.E.U16 R19, desc[UR6][R6.64] ;  /* 0x0000000606137981 */ /* 0x000ea2000c1e1500 */
[----:B------:R-:W-:-:S04]  /*0720*/  IMAD.IADD R5, R12, 0x1, R4 ;  /* 0x000000010c057824 */ /* 0x000fc800078e0204 */
        /* <DEDUP_REMOVED lines=8> */
[----:B------:R-:W3:Y:S04]  /*07b0*/  LDG.E.U16 R25, desc[UR6][R6.64+0x8] ;  /* 0x0000080606197981 */ /* 0x000ee8000c1e1500 */
[----:B---3--:R2:W-:Y:S04]  /*07c0*/  STG.E.U16 desc[UR6][R14.64+0x8], R25 ;  /* 0x000008190e007986 */ /* 0x0085e8000c101506 */
[----:B------:R-:W3:Y:S04]  /*07d0*/  LDG.E.U16 R27, desc[UR6][R6.64+0xa] ;  /* 0x00000a06061b7981 */ /* 0x000ee8000c1e1500 */
[----:B---3--:R2:W-:Y:S04]  /*07e0*/  STG.E.U16 desc[UR6][R14.64+0xa], R27 ;  /* 0x00000a1b0e007986 */ /* 0x0085e8000c101506 */
[----:B0-----:R-:W3:Y:S04]  /*07f0*/  LDG.E.U16 R19, desc[UR6][R6.64+0xc] ;  /* 0x00000c0606137981 */ /* 0x001ee8000c1e1500 */
[----:B---3--:R2:W-:Y:S04]  /*0800*/  STG.E.U16 desc[UR6][R14.64+0xc], R19 ;  /* 0x00000c130e007986 */ /* 0x0085e8000c101506 */
[----:B-1----:R-:W3:Y:S01]  /*0810*/  LDG.E.U16 R5, desc[UR6][R6.64+0xe] ;  /* 0x00000e0606057981 */ /* 0x002ee2000c1e1500 */
[----:B------:R-:W-:-:S03]  /*0820*/  IADD3 R4, PT, PT, R4, 0x8, RZ ;  /* 0x0000000804047810 */ /* 0x000fc60007ffe0ff */
[----:B---3--:R2:W-:Y:S04]  /*0830*/  STG.E.U16 desc[UR6][R14.64+0xe], R5 ;  /* 0x00000e050e007986 */ /* 0x0085e8000c101506 */
.L_x_3:
[----:B------:R-:W-:Y:S05]  /*0840*/  @!P2 BRA `(.L_x_2) ;  /* 0x000000000090a947 */ /* 0x000fea0003800000 */
[----:B--2---:R-:W-:Y:S01]  /*0850*/  VIADD R5, R18, 0xffffffff ;  /* 0xffffffff12057836 */ /* 0x004fe20000000000 */
        /* <DEDUP_REMOVED lines=15> */
[----:B------:R-:W2:Y:S01]  /*0950*/  LDG.E.U16 R23, desc[UR6][R6.64+0x6] ;  /* 0x0000060606177981 */ /* 0x000ea2000c1e1500 */
[----:B------:R-:W-:-:S03]  /*0960*/  IADD3 R4, PT, PT, R4, 0x4, RZ ;  /* 0x0000000404047810 */ /* 0x000fc60007ffe0ff */
[----:B--2---:R0:W-:Y:S04]  /*0970*/  STG.E.U16 desc[UR6][R14.64+0x6], R23 ;  /* 0x000006170e007986 */ /* 0x0041e8000c101506 */
.L_x_4:
[----:B------:R-:W-:Y:S05]  /*0980*/  @!P2 BRA `(.L_x_2) ;  /* 0x000000000040a947 */ /* 0x000fea0003800000 */
[----:B----4-:R-:W1:Y:S01]  /*0990*/  LDC.64 R6, c[0x0][0x380] ;  /* 0x0000e000ff067b82 */ /* 0x010e620000000a00 */
[----:B------:R-:W-:-:S07]  /*09a0*/  IMAD.IADD R13, R13, 0x1, R4 ;  /* 0x000000010d0d7824 */ /* 0x000fce00078e0204 */
[----:B0-----:R-:W0:Y:S01]  /*09b0*/  LDC.64 R14, c[0x0][0x390] ;  /* 0x0000e400ff0e7b82 */ /* 0x001e220000000a00 */
[----:B-1----:R-:W-:-:S05]  /*09c0*/  IMAD.WIDE R6, R13, 0x2, R6 ;  /* 0x000000020d067825 */ /* 0x002fca00078e0206 */
[----:B------:R-:W2:Y:S01]  /*09d0*/  LDG.E.U16 R13, desc[UR6][R6.64] ;  /* 0x00000006060d7981 */ /* 0x000ea2000c1e1500 */
[----:B------:R-:W-:Y:S02]  /*09e0*/  ISETP.NE.AND P1, PT, R10, 0x1, PT ;  /* 0x000000010a00780c */ /* 0x000fe40003f25270 */
[----:B------:R-:W-:-:S05]  /*09f0*/  IADD3 R5, PT, PT, R12, R4, RZ ;  /* 0x000000040c057210 */ /* 0x000fca0007ffe0ff */
[----:B0-----:R-:W-:-:S05]  /*0a00*/  IMAD.WIDE R4, R5, 0x2, R14 ;  /* 0x0000000205047825 */ /* 0x001fca00078e020e */
[----:B--2---:R1:W-:Y:S01]  /*0a10*/  STG.E.U16 desc[UR6][R4.64], R13 ;  /* 0x0000000d04007986 */ /* 0x0043e2000c101506 */
[----:B------:R-:W-:Y:S05]  /*0a20*/  @!P1 BRA `(.L_x_2) ;  /* 0x0000000000189947 */ /* 0x000fea0003800000 */
[----:B-1----:R-:W2:Y:S01]  /*0a30*/  LDG.E.U16 R13, desc[UR6][R6.64+0x2] ;  /* 0x00000206060d7981 */ /* 0x002ea2000c1e1500 */
[----:B------:R-:W-:-:S03]  /*0a40*/  ISETP.NE.AND P1, PT, R10, 0x2, PT ;  /* 0x000000020a00780c */ /* 0x000fc60003f25270 */
[----:B--2---:R3:W-:Y:S10]  /*0a50*/  STG.E.U16 desc[UR6][R4.64+0x2], R13 ;  /* 0x0000020d04007986 */ /* 0x0047f4000c101506 */
[----:B------:R-:W-:Y:S05]  /*0a60*/  @!P1 BRA `(.L_x_2) ;  /* 0x0000000000089947 */ /* 0x000fea0003800000 */
[----:B------:R-:W2:Y:S04]  /*0a70*/  LDG.E.U16 R7, desc[UR6][R6.64+0x4] ;  /* 0x0000040606077981 */ /* 0x000ea8000c1e1500 */
[----:B--2---:R0:W-:Y:S02]  /*0a80*/  STG.E.U16 desc[UR6][R4.64+0x4], R7 ;  /* 0x0000040704007986 */ /* 0x0041e4000c101506 */
.L_x_2:
[----:B------:R-:W-:Y:S05]  /*0a90*/  @P0 BRA `(.L_x_5) ;  /* 0xfffffff800140947 */ /* 0x000fea000383ffff */
[----:B------:R-:W-:Y:S05]  /*0aa0*/  EXIT ;  /* 0x000000000000794d */ /* 0x000fea0003800000 */
.L_x_6:
[----:B------:R-:W-:-:S00]  /*0ab0*/  BRA `(.L_x_6) ;  /* 0xfffffffc00fc7947 */ /* 0x000fc0000383ffff */
[----:B------:R-:W-:-:S00]  /*0ac0*/  NOP ;  /* 0x0000000000007918 */ /* 0x000fc00000000000 */
        /* <DEDUP_REMOVED lines=11> */
.L_x_14:


//--------------------- .text._Z13gather_kernelIfEvPKT_PKmPS0_iiiii --------------------------
	.section	.text._Z13gather_kernelIfEvPKT_PKmPS0_iiiii,"ax",@progbits
	.align	128
        .global         _Z13gather_kernelIfEvPKT_PKmPS0_iiiii
        .type           _Z13gather_kernelIfEvPKT_PKmPS0_iiiii,@function
        .size           _Z13gather_kernelIfEvPKT_PKmPS0_iiiii,(.L_x_15 - _Z13gather_kernelIfEvPKT_PKmPS0_iiiii)
        .other          _Z13gather_kernelIfEvPKT_PKmPS0_iiiii,@"STO_CUDA_ENTRY STV_DEFAULT"
_Z13gather_kernelIfEvPKT_PKmPS0_iiiii:
.text._Z13gather_kernelIfEvPKT_PKmPS0_iiiii:
        /* <DEDUP_REMOVED lines=15> */
[----:B------:R-:W1:Y:S01]  /*00f0*/  LDCU.64 UR6, c[0x0][0x390] ;  /* 0x00007200ff0677ac */ /* 0x000e620008000a00 */
[C---:B------:R-:W-:Y:S01]  /*0100*/  LOP3.LUT R8, R10.reuse, 0x7ffffff0, RZ, 0xc0, !PT ;  /* 0x7ffffff00a087812 */ /* 0x040fe200078ec0ff */
[----:B------:R-:W2:Y:S01]  /*0110*/  I2F.RP R0, R7 ;  /* 0x0000000700007306 */ /* 0x000ea20000209400 */
[C---:B------:R-:W-:Y:S01]  /*0120*/  LOP3.LUT R17, R10.reuse, 0xf, RZ, 0xc0, !PT ;  /* 0x0000000f0a117812 */ /* 0x040fe200078ec0ff */
[----:B------:R-:W3:Y:S01]  /*0130*/  LDCU.64 UR8, c[0x0][0x358] ;  /* 0x00006b00ff0877ac */ /* 0x000ee20008000a00 */
[----:B------:R-:W-:Y:S01]  /*0140*/  LOP3.LUT R18, R10, 0x7, RZ, 0xc0, !PT ;  /* 0x000000070a127812 */ /* 0x000fe200078ec0ff */
[----:B------:R-:W-:-:S04]  /*0150*/  UMOV UR4, URZ ;  /* 0x000000ff00047c82 */ /* 0x000fc80008000000 */
[----:B--2---:R-:W2:Y:S01]  /*0160*/  MUFU.RCP R0, R0 ;  /* 0x0000000000007308 */ /* 0x004ea20000001000 */
[----:B-1----:R-:W-:-:S04]  /*0170*/  UIADD3 UR5, UP0, UPT, UR6, 0x20, URZ ;  /* 0x0000002006057890 */ /* 0x002fc8000ff1e0ff */
[----:B------:R-:W-:Y:S01]  /*0180*/  UIADD3.X UR6, UPT, UPT, URZ, UR7, URZ, UP0, !UPT ;  /* 0x00000007ff067290 */ /* 0x000fe200087fe4ff */
[----:B--2---:R-:W-:-:S04]  /*0190*/  VIADD R2, R0, 0xffffffe ;  /* 0x0ffffffe00027836 */ /* 0x004fc80000000000 */
[----:B------:R1:W2:Y:S02]  /*01a0*/  F2I.FTZ.U32.TRUNC.NTZ R3, R2 ;  /* 0x0000000200037305 */ /* 0x0002a4000021f000 */
[----:B-1----:R-:W-:Y:S02]  /*01b0*/  HFMA2 R2, -RZ, RZ, 0, 0 ;  /* 0x00000000ff027431 */ /* 0x002fe400000001ff */
[----:B--2---:R-:W-:-:S04]  /*01c0*/  IMAD.MOV R4, RZ, RZ, -R3 ;  /* 0x000000ffff047224 */ /* 0x004fc800078e0a03 */
[----:B------:R-:W-:Y:S01]  /*01d0*/  IMAD R11, R4, R7, RZ ;  /* 0x00000007040b7224 */ /* 0x000fe200078e02ff */
[----:B0-----:R-:W-:-:S03]  /*01e0*/  IABS R4, R6 ;  /* 0x0000000600047213 */ /* 0x001fc60000000000 */
[----:B------:R-:W-:Y:S01]  /*01f0*/  IMAD.HI.U32 R3, R3, R11, R2 ;  /* 0x0000000b03037227 */ /* 0x000fe200078e0002 */
[----:B------:R-:W-:-:S05]  /*0200*/  IADD3 R11, PT, PT, -R8, RZ, RZ ;  /* 0x000000ff080b7210 */ /* 0x000fca0007ffe1ff */
[----:B------:R-:W-:-:S04]  /*0210*/  IMAD.HI.U32 R0, R3, R4, RZ ;  /* 0x0000000403007227 */ /* 0x000fc800078e00ff */
[----:B------:R-:W-:-:S04]  /*0220*/  IMAD.MOV R3, RZ, RZ, -R0 ;  /* 0x000000ffff037224 */ /* 0x000fc800078e0a00 */
[----:B------:R-:W-:Y:S01]  /*0230*/  IMAD R2, R7, R3, R4 ;  /* 0x0000000307027224 */ /* 0x000fe200078e0204 */
[----:B------:R-:W-:-:S04]  /*0240*/  LOP3.LUT R4, R6, R5, RZ, 0x3c, !PT ;  /* 0x0000000506047212 */ /* 0x000fc800078e3cff */
[----:B------:R-:W-:Y:S02]  /*0250*/  ISETP.GT.U32.AND P2, PT, R7, R2, PT ;  /* 0x000000020700720c */ /* 0x000fe40003f44070 */
[----:B------:R-:W-:-:S11]  /*0260*/  ISETP.GE.AND P1, PT, R4, RZ, PT ;  /* 0x000000ff0400720c */ /* 0x000fd60003f26270 */
[----:B------:R-:W-:Y:S01]  /*0270*/  @!P2 IMAD.IADD R2, R2, 0x1, -R7 ;  /* 0x000000010202a824 */ /* 0x000fe200078e0a07 */
[----:B------:R-:W-:Y:S02]  /*0280*/  @!P2 IADD3 R0, PT, PT, R0, 0x1, RZ ;  /* 0x000000010000a810 */ /* 0x000fe40007ffe0ff */
[----:B------:R-:W-:Y:S02]  /*0290*/  ISETP.NE.AND P2, PT, R5, RZ, PT ;  /* 0x000000ff0500720c */ /* 0x000fe40003f45270 */
[----:B------:R-:W-:Y:S02]  /*02a0*/  ISETP.GE.U32.AND P0, PT, R2, R7, PT ;  /* 0x000000070200720c */ /* 0x000fe40003f06070 */
[----:B------:R-:W0:Y:S11]  /*02b0*/  LDC.64 R2, c[0x0][0x388] ;  /* 0x0000e200ff027b82 */ /* 0x000e360000000a00 */
[----:B------:R-:W-:-:S04]  /*02c0*/  @P0 VIADD R0, R0, 0x1 ;  /* 0x0000000100000836 */ /* 0x000fc80000000000 */
[----:B------:R-:W-:Y:S01]  /*02d0*/  @!P1 IMAD.MOV R0, RZ, RZ, -R0 ;  /* 0x000000ffff009224 */ /* 0x000fe200078e0a00 */
[----:B------:R-:W-:Y:S01]  /*02e0*/  @!P2 LOP3.LUT R0, RZ, R5, RZ, 0x33, !PT ;  /* 0x00000005ff00a212 */ /* 0x000fe200078e33ff */
[----:B0-----:R-:W-:-:S04]  /*02f0*/  IMAD.WIDE R2, R9, 0x8, R2 ;  /* 0x0000000809027825 */ /* 0x001fc800078e0202 */
[----:B------:R-:W-:Y:S01]  /*0300*/  IMAD R9, R9, R10, RZ ;  /* 0x0000000a09097224 */ /* 0x000fe200078e02ff */
[----:B---3--:R-:W-:-:S07]  /*0310*/  LOP3.LUT R10, R10, 0x3, RZ, 0xc0, !PT ;  /* 0x000000030a0a7812 */ /* 0x008fce00078ec0ff */
.L_x_12:
        /* <DEDUP_REMOVED lines=14> */
.L_x_8:
[----:B------:R-:W0:Y:S02]  /*0400*/  LDC.64 R4, c[0x0][0x380] ;  /* 0x0000e000ff047b82 */ /* 0x000e240000000a00 */
[----:B0-----:R-:W-:-:S05]  /*0410*/  IMAD.WIDE R4, R14, 0x4, R4 ;  /* 0x000000040e047825 */ /* 0x001fca00078e0204 */
[----:B----4-:R-:W2:Y:S01]  /*0420*/  LDG.E R19, desc[UR8][R4.64] ;  /* 0x0000000804137981 */ /* 0x010ea2000c1e1900 */
[----:B------:R-:W-:Y:S01]  /*0430*/  MOV R7, UR6 ;  /* 0x0000000600077c02 */ /* 0x000fe20008000f00 */
[----:B------:R-:W-:-:S04]  /*0440*/  IMAD.U32 R6, RZ, RZ, UR5 ;  /* 0x00000005ff067e24 */ /* 0x000fc8000f8e00ff */
[----:B------:R-:W-:-:S05]  /*0450*/  IMAD.WIDE R6, R15, 0x4, R6 ;  /* 0x000000040f067825 */ /* 0x000fca00078e0206 */
[----:B--2---:R0:W-:Y:S04]  /*0460*/  STG.E desc[UR8][R6.64+-0x20], R19 ;  /* 0xffffe01306007986 */ /* 0x0041e8000c101908 */
[----:B------:R-:W2:Y:S04]  /*0470*/  LDG.E R21, desc[UR8][R4.64+0x4] ;  /* 0x0000040804157981 */ /* 0x000ea8000c1e1900 */
[----:B--2---:R1:W-:Y:S04]  /*0480*/  STG.E desc[UR8][R6.64+-0x1c], R21 ;  /* 0xffffe41506007986 */ /* 0x0043e8000c101908 */
[----:B------:R-:W2:Y:S04]  /*0490*/  LDG.E R23, desc[UR8][R4.64+0x8] ;  /* 0x0000080804177981 */ /* 0x000ea8000c1e1900 */
[----:B--2---:R2:W-:Y:S04]  /*04a0*/  STG.E desc[UR8][R6.64+-0x18], R23 ;  /* 0xffffe81706007986 */ /* 0x0045e8000c101908 */
[----:B------:R-:W3:Y:S04]  /*04b0*/  LDG.E R25, desc[UR8][R4.64+0xc] ;  /* 0x00000c0804197981 */ /* 0x000ee8000c1e1900 */
[----:B---3--:R3:W-:Y:S04]  /*04c0*/  STG.E desc[UR8][R6.64+-0x14], R25 ;  /* 0xffffec1906007986 */ /* 0x0087e8000c101908 */
[----:B------:R-:W4:Y:S04]  /*04d0*/  LDG.E R27, desc[UR8][R4.64+0x10] ;  /* 0x00001008041b7981 */ /* 0x000f28000c1e1900 */
[----:B----4-:R4:W-:Y:S04]  /*04e0*/  STG.E desc[UR8][R6.64+-0x10], R27 ;  /* 0xfffff01b06007986 */ /* 0x0109e8000c101908 */
[----:B------:R-:W5:Y:S04]  /*04f0*/  LDG.E R29, desc[UR8][R4.64+0x14] ;  /* 0x00001408041d7981 */ /* 0x000f68000c1e1900 */
[----:B-----5:R5:W-:Y:S04]  /*0500*/  STG.E desc[UR8][R6.64+-0xc], R29 ;  /* 0xfffff41d06007986 */ /* 0x020be8000c101908 */
[----:B0-----:R-:W2:Y:S04]  /*0510*/  LDG.E R19, desc[UR8][R4.64+0x18] ;  /* 0x0000180804137981 */ /* 0x001ea8000c1e1900 */
[----:B--2---:R0:W-:Y:S04]  /*0520*/  STG.E desc[UR8][R6.64+-0x8], R19 ;  /* 0xfffff81306007986 */ /* 0x0041e8000c101908 */
[----:B-1----:R-:W2:Y:S04]  /*0530*/  LDG.E R21, desc[UR8][R4.64+0x1c] ;  /* 0x00001c0804157981 */ /* 0x002ea8000c1e1900 */
[----:B--2---:R1:W-:Y:S04]  /*0540*/  STG.E desc[UR8][R6.64+-0x4], R21 ;  /* 0xfffffc1506007986 */ /* 0x0043e8000c101908 */
[----:B------:R-:W2:Y:S04]  /*0550*/  LDG.E R23, desc[UR8][R4.64+0x20] ;  /* 0x0000200804177981 */ /* 0x000ea8000c1e1900 */
[----:B--2---:R2:W-:Y:S04]  /*0560*/  STG.E desc[UR8][R6.64], R23 ;  /* 0x0000001706007986 */ /* 0x0045e8000c101908 */
[----:B---3--:R-:W3:Y:S04]  /*0570*/  LDG.E R25, desc[UR8][R4.64+0x24] ;  /* 0x0000240804197981 */ /* 0x008ee8000c1e1900 */
[----:B---3--:R3:W-:Y:S04]  /*0580*/  STG.E desc[UR8][R6.64+0x4], R25 ;  /* 0x0000041906007986 */ /* 0x0087e8000c101908 */
[----:B----4-:R-:W4:Y:S04]  /*0590*/  LDG.E R27, desc[UR8][R4.64+0x28] ;  /* 0x00002808041b7981 */ /* 0x010f28000c1e1900 */
[----:B----4-:R4:W-:Y:S04]  /*05a0*/  STG.E desc[UR8][R6.64+0x8], R27 ;  /* 0x0000081b06007986 */ /* 0x0109e8000c101908 */
[----:B-----5:R-:W5:Y:S04]  /*05b0*/  LDG.E R29, desc[UR8][R4.64+0x2c] ;  /* 0x00002c08041d7981 */ /* 0x020f68000c1e1900 */
[----:B-----5:R4:W-:Y:S04]  /*05c0*/  STG.E desc[UR8][R6.64+0xc], R29 ;  /* 0x00000c1d06007986 */ /* 0x0209e8000c101908 */
[----:B0-----:R-:W5:Y:S04]  /*05d0*/  LDG.E R19, desc[UR8][R4.64+0x30] ;  /* 0x0000300804137981 */ /* 0x001f68000c1e1900 */
[----:B-----5:R4:W-:Y:S04]  /*05e0*/  STG.E desc[UR8][R6.64+0x10], R19 ;  /* 0x0000101306007986 */ /* 0x0209e8000c101908 */
[----:B-1----:R-:W5:Y:S04]  /*05f0*/  LDG.E R21, desc[UR8][R4.64+0x34] ;  /* 0x0000340804157981 */ /* 0x002f68000c1e1900 */
[----:B-----5:R4:W-:Y:S04]  /*0600*/  STG.E desc[UR8][R6.64+0x14], R21 ;  /* 0x0000141506007986 */ /* 0x0209e8000c101908 */
[----:B--2---:R-:W2:Y:S01]  /*0610*/  LDG.E R23, desc[UR8][R4.64+0x38] ;  /* 0x0000380804177981 */ /* 0x004ea2000c1e1900 */
[----:B------:R-:W-:-:S05]  /*0620*/  VIADD R16, R16, 0x10 ;  /* 0x0000001010107836 */ /* 0x000fca0000000000 */
[----:B------:R-:W-:Y:S01]  /*0630*/  ISETP.NE.AND P1, PT, R16, RZ, PT ;  /* 0x000000ff1000720c */ /* 0x000fe20003f25270 */
[----:B--2---:R4:W-:Y:S04]  /*0640*/  STG.E desc[UR8][R6.64+0x18], R23 ;  /* 0x0000181706007986 */ /* 0x0049e8000c101908 */
[----:B---3--:R-:W2:Y:S01]  /*0650*/  LDG.E R25, desc[UR8][R4.64+0x3c] ;  /* 0x00003c0804197981 */ /* 0x008ea2000c1e1900 */
[----:B------:R-:W-:Y:S01]  /*0660*/  IADD3 R14, PT, PT, R14, 0x10, RZ ;  /* 0x000000100e0e7810 */ /* 0x000fe20007ffe0ff */
[----:B------:R-:W-:Y:S02]  /*0670*/  VIADD R15, R15, 0x10 ;  /* 0x000000100f0f7836 */ /* 0x000fe40000000000 */
[----:B--2---:R4:W-:Y:S04]  /*0680*/  STG.E desc[UR8][R6.64+0x1c], R25 ;  /* 0x00001c1906007986 */ /* 0x0049e8000c101908 */
[----:B------:R-:W-:Y:S05]  /*0690*/  @P1 BRA `(.L_x_8) ;  /* 0xfffffffc00581947 */ /* 0x000fea000383ffff */
[----:B------:R-:W-:-:S07]  /*06a0*/  MOV R4, R8 ;  /* 0x0000000800047202 */ /* 0x000fce0000000f00 */
.L_x_7:
        /* <DEDUP_REMOVED lines=10> */
[----:B------:R-:W2:Y:S01]  /*0750*/  LDG.E R5, desc[UR8][R6.64] ;  /* 0x0000000806057981 */ /* 0x000ea2000c1e1900 */
[----:B------:R-:W-:-:S04]  /*0760*/  IMAD.IADD R19, R12, 0x1, R4 ;  /* 0x000000010c137824 */ /* 0x000fc800078e0204 */
[----:B-1----:R-:W-:-:S05]  /*0770*/  IMAD.WIDE R14, R19, 0x4, R14 ;  /* 0x00000004130e7825 */ /* 0x002fca00078e020e */
[----:B--2---:R0:W-:Y:S04]  /*0780*/  STG.E desc[UR8][R14.64], R5 ;  /* 0x000000050e007986 */ /* 0x0041e8000c101908 */
[----:B------:R-:W2:Y:S04]  /*0790*/  LDG.E R19, desc[UR8][R6.64+0x4] ;  /* 0x0000040806137981 */ /* 0x000ea8000c1e1900 */
[----:B--2---:R1:W-:Y:S04]  /*07a0*/  STG.E desc[UR8][R14.64+0x4], R19 ;  /* 0x000004130e007986 */ /* 0x0043e8000c101908 */
[----:B------:R-:W2:Y:S04]  /*07b0*/  LDG.E R21, desc[UR8][R6.64+0x8] ;  /* 0x0000080806157981 */ /* 0x000ea8000c1e1900 */
[----:B--2---:R2:W-:Y:S04]  /*07c0*/  STG.E desc[UR8][R14.64+0x8], R21 ;  /* 0x000008150e007986 */ /* 0x0045e8000c101908 */
[----:B------:R-:W3:Y:S04]  /*07d0*/  LDG.E R23, desc[UR8][R6.64+0xc] ;  /* 0x00000c0806177981 */ /* 0x000ee8000c1e1900 */
[----:B---3--:R2:W-:Y:S04]  /*07e0*/  STG.E desc[UR8][R14.64+0xc], R23 ;  /* 0x00000c170e007986 */ /* 0x0085e8000c101908 */
[----:B------:R-:W3:Y:S04]  /*07f0*/  LDG.E R25, desc[UR8][R6.64+0x10] ;  /* 0x0000100806197981 */ /* 0x000ee8000c1e1900 */
[----:B---3--:R2:W-:Y:S04]  /*0800*/  STG.E desc[UR8][R14.64+0x10], R25 ;  /* 0x000010190e007986 */ /* 0x0085e8000c101908 */
[----:B------:R-:W3:Y:S04]  /*0810*/  LDG.E R27, desc[UR8][R6.64+0x14] ;  /* 0x00001408061b7981 */ /* 0x000ee8000c1e1900 */
[----:B---3--:R2:W-:Y:S04]  /*0820*/  STG.E desc[UR8][R14.64+0x14], R27 ;  /* 0x0000141b0e007986 */ /* 0x0085e8000c101908 */
[----:B0-----:R-:W3:Y:S04]  /*0830*/  LDG.E R5, desc[UR8][R6.64+0x18] ;  /* 0x0000180806057981 */ /* 0x001ee8000c1e1900 */
[----:B---3--:R2:W-:Y:S04]  /*0840*/  STG.E desc[UR8][R14.64+0x18], R5 ;  /* 0x000018050e007986 */ /* 0x0085e8000c101908 */
[----:B-1----:R-:W3:Y:S01]  /*0850*/  LDG.E R19, desc[UR8][R6.64+0x1c] ;  /* 0x00001c0806137981 */ /* 0x002ee2000c1e1900 */
[----:B------:R-:W-:-:S03]  /*0860*/  IADD3 R4, PT, PT, R4, 0x8, RZ ;  /* 0x0000000804047810 */ /* 0x000fc60007ffe0ff */
[----:B---3--:R2:W-:Y:S04]  /*0870*/  STG.E desc[UR8][R14.64+0x1c], R19 ;  /* 0x00001c130e007986 */ /* 0x0085e8000c101908 */
.L_x_10:
        /* <DEDUP_REMOVED lines=17> */
[----:B------:R-:W2:Y:S01]  /*0990*/  LDG.E R23, desc[UR8][R6.64+0xc] ;  /* 0x00000c0806177981 */ /* 0x000ea2000c1e1900 */
[----:B------:R-:W-:-:S03]  /*09a0*/  IADD3 R4, PT, PT, R4, 0x4, RZ ;  /* 0x0000000404047810 */ /* 0x000fc60007ffe0ff */
[----:B--2---:R0:W-:Y:S04]  /*09b0*/  STG.E desc[UR8][R14.64+0xc], R23 ;  /* 0x00000c170e007986 */ /* 0x0041e8000c101908 */
.L_x_11:
[----:B------:R-:W-:Y:S05]  /*09c0*/  @!P2 BRA `(.L_x_9) ;  /* 0x000000000040a947 */ /* 0x000fea0003800000 */
[----:B----4-:R-:W1:Y:S01]  /*09d0*/  LDC.64 R6, c[0x0][0x380] ;  /* 0x0000e000ff067b82 */ /* 0x010e620000000a00 */
[----:B------:R-:W-:-:S07]  /*09e0*/  IMAD.IADD R13, R13, 0x1, R4 ;  /* 0x000000010d0d7824 */ /* 0x000fce00078e0204 */
[----:B0-----:R-:W0:Y:S01]  /*09f0*/  LDC.64 R14, c[0x0][0x390] ;  /* 0x0000e400ff0e7b82 */ /* 0x001e220000000a00 */
[----:B-1----:R-:W-:-:S05]  /*0a00*/  IMAD.WIDE R6, R13, 0x4, R6 ;  /* 0x000000040d067825 */ /* 0x002fca00078e0206 */
[----:B------:R-:W2:Y:S01]  /*0a10*/  LDG.E R13, desc[UR8][R6.64] ;  /* 0x00000008060d7981 */ /* 0x000ea2000c1e1900 */
[----:B------:R-:W-:Y:S02]  /*0a20*/  ISETP.NE.AND P1, PT, R10, 0x1, PT ;  /* 0x000000010a00780c */ /* 0x000fe40003f25270 */
[----:B------:R-:W-:-:S05]  /*0a30*/  IADD3 R5, PT, PT, R12, R4, RZ ;  /* 0x000000040c057210 */ /* 0x000fca0007ffe0ff */
[----:B0-----:R-:W-:-:S05]  /*0a40*/  IMAD.WIDE R4, R5, 0x4, R14 ;  /* 0x0000000405047825 */ /* 0x001fca00078e020e */
[----:B--2---:R1:W-:Y:S01]  /*0a50*/  STG.E desc[UR8][R4.64], R13 ;  /* 0x0000000d04007986 */ /* 0x0043e2000c101908 */
[----:B------:R-:W-:Y:S05]  /*0a60*/  @!P1 BRA `(.L_x_9) ;  /* 0x0000000000189947 */ /* 0x000fea0003800000 */
[----:B-1----:R-:W2:Y:S01]  /*0a70*/  LDG.E R13, desc[UR8][R6.64+0x4] ;  /* 0x00000408060d7981 */ /* 0x002ea2000c1e1900 */
[----:B------:R-:W-:-:S03]  /*0a80*/  ISETP.NE.AND P1, PT, R10, 0x2, PT ;  /* 0x000000020a00780c */ /* 0x000fc60003f25270 */
[----:B--2---:R3:W-:Y:S10]  /*0a90*/  STG.E desc[UR8][R4.64+0x4], R13 ;  /* 0x0000040d04007986 */ /* 0x0047f4000c101908 */
[----:B------:R-:W-:Y:S05]  /*0aa0*/  @!P1 BRA `(.L_x_9) ;  /* 0x0000000000089947 */ /* 0x000fea0003800000 */
[----:B------:R-:W2:Y:S04]  /*0ab0*/  LDG.E R7, desc[UR8][R6.64+0x8] ;  /* 0x0000080806077981 */ /* 0x000ea8000c1e1900 */
[----:B--2---:R0:W-:Y:S02]  /*0ac0*/  STG.E desc[UR8][R4.64+0x8], R7 ;  /* 0x0000080704007986 */ /* 0x0041e4000c101908 */
.L_x_9:
[----:B------:R-:W-:Y:S05]  /*0ad0*/  @P0 BRA `(.L_x_12) ;  /* 0xfffffff800100947 */ /* 0x000fea000383ffff */
[----:B------:R-:W-:Y:S05]  /*0ae0*/  EXIT ;  /* 0x000000000000794d */ /* 0x000fea0003800000 */
.L_x_13:
        /* <DEDUP_REMOVED lines=9> */
.L_x_15:


//--------------------- .nv.shared.reserved.0     --------------------------
	.section	.nv.shared.reserved.0,"aw",@nobits
	.weak		__nv_reservedSMEM_offset_0_alias
	.size		__nv_reservedSMEM_offset_0_alias, 0, 64
	.other		__nv_reservedSMEM_offset_0_alias,@"STO_CUDA_RESERVED_SHARED STV_DEFAULT"
__nv_reservedSMEM_offset_0_alias:
	.zero		0
	.zero		64


//--------------------- .nv.constant0._Z13gather_kernelI6__halfEvPKT_PKmPS1_iiiii --------------------------
	.section	.nv.constant0._Z13gather_kernelI6__halfEvPKT_PKmPS1_iiiii,"a",@progbits
	.sectionflags	@""
	.align	4
.nv.constant0._Z13gather_kernelI6__halfEvPKT_PKmPS1_iiiii:
	.zero		940


//--------------------- .nv.constant0._Z13gather_kernelIfEvPKT_PKmPS0_iiiii --------------------------
	.section	.nv.constant0._Z13gather_kernelIfEvPKT_PKmPS0_iiiii,"a",@progbits
	.sectionflags	@""
	.align	4
.nv.constant0._Z13gather_kernelIfEvPKT_PKmPS0_iiiii:
	.zero		940


//--------------------- SYMBOLS --------------------------

	.type		.nv.reservedSmem.offset0,@object
	.size		.nv.reservedSmem.offset0,0x4
